	.headerflags	@"EF_CUDA_TEXMODE_UNIFIED EF_CUDA_64BIT_ADDRESS EF_CUDA_ACCELERATORS EF_CUDA_SM90 EF_CUDA_VIRTUAL_SM(EF_CUDA_SM90)"
	.elftype	@"ET_EXEC"


//--------------------- .nv.info                  --------------------------
	.section	.nv.info,"",@"SHT_CUDA_INFO"
	.align	4


	//----- nvinfo : EIATTR_REGCOUNT
	.align		4
        /*0000*/ 	.byte	0x04, 0x2f
        /*0002*/ 	.short	(.L_1 - .L_0)
	.align		4
.L_0:
        /*0004*/ 	.word	index@(triton_poi_fused_1)
        /*0008*/ 	.word	0x00000018


	//----- nvinfo : EIATTR_MIN_STACK_SIZE
	.align		4
.L_1:
        /*000c*/ 	.byte	0x04, 0x12
        /*000e*/ 	.short	(.L_3 - .L_2)
	.align		4
.L_2:
        /*0010*/ 	.word	index@(triton_poi_fused_1)
        /*0014*/ 	.word	0x00000000


	//----- nvinfo : EIATTR_FRAME_SIZE
	.align		4
.L_3:
        /*0018*/ 	.byte	0x04, 0x11
        /*001a*/ 	.short	(.L_5 - .L_4)
	.align		4
.L_4:
        /*001c*/ 	.word	index@(triton_poi_fused_1)
        /*0020*/ 	.word	0x00000000


	//----- nvinfo : EIATTR_MIN_STACK_SIZE
	.align		4
.L_5:
        /*0024*/ 	.byte	0x04, 0x12
        /*0026*/ 	.short	(.L_7 - .L_6)
	.align		4
.L_6:
        /*0028*/ 	.word	index@(triton_poi_fused_1)
        /*002c*/ 	.word	0x00000000
.L_7:


//--------------------- .nv.info.triton_poi_fused_1 --------------------------
	.section	.nv.info.triton_poi_fused_1,"",@"SHT_CUDA_INFO"
	.sectionflags	@""
	.align	4


	//----- nvinfo : EIATTR_CUDA_API_VERSION
	.align		4
        /*0000*/ 	.byte	0x04, 0x37
        /*0002*/ 	.short	(.L_9 - .L_8)
.L_8:
        /*0004*/ 	.word	0x0000007c


	//----- nvinfo : EIATTR_KPARAM_INFO
	.align		4
.L_9:
        /*0008*/ 	.byte	0x04, 0x17
        /*000a*/ 	.short	(.L_11 - .L_10)
.L_10:
        /*000c*/ 	.word	0x00000000
        /*0010*/ 	.short	0x0002
        /*0012*/ 	.short	0x0010
        /*0014*/ 	.byte	0x00, 0xf0, 0x11, 0x00


	//----- nvinfo : EIATTR_KPARAM_INFO
	.align		4
.L_11:
        /*0018*/ 	.byte	0x04, 0x17
        /*001a*/ 	.short	(.L_13 - .L_12)
.L_12:
        /*001c*/ 	.word	0x00000000
        /*0020*/ 	.short	0x0001
        /*0022*/ 	.short	0x0008
        /*0024*/ 	.byte	0x00, 0xf4, 0x21, 0x00


	//----- nvinfo : EIATTR_KPARAM_INFO
	.align		4
.L_13:
        /*0028*/ 	.byte	0x04, 0x17
        /*002a*/ 	.short	(.L_15 - .L_14)
.L_14:
        /*002c*/ 	.word	0x00000000
        /*0030*/ 	.short	0x0000
        /*0032*/ 	.short	0x0000
        /*0034*/ 	.byte	0x00, 0xf4, 0x21, 0x00


	//----- nvinfo : EIATTR_SPARSE_MMA_MASK
	.align		4
.L_15:
        /*0038*/ 	.byte	0x03, 0x50
        /*003a*/ 	.short	0x0000


	//----- nvinfo : EIATTR_MAXREG_COUNT
	.align		4
        /*003c*/ 	.byte	0x03, 0x1b
        /*003e*/ 	.short	0x00ff


	//----- nvinfo : EIATTR_EXIT_INSTR_OFFSETS
	.align		4
        /*0040*/ 	.byte	0x04, 0x1c
        /*0042*/ 	.short	(.L_17 - .L_16)


	//   ....[0]....
.L_16:
        /*0044*/ 	.word	0x00000380


	//   ....[1]....
        /*0048*/ 	.word	0x000003a0


	//----- nvinfo : EIATTR_REQNTID
	.align		4
.L_17:
        /*004c*/ 	.byte	0x04, 0x10
        /*004e*/ 	.short	(.L_19 - .L_18)
.L_18:
        /*0050*/ 	.word	0x00000080
        /*0054*/ 	.word	0x00000001
        /*0058*/ 	.word	0x00000001


	//----- nvinfo : EIATTR_CBANK_PARAM_SIZE
	.align		4
.L_19:
        /*005c*/ 	.byte	0x03, 0x19
        /*005e*/ 	.short	0x0014


	//----- nvinfo : EIATTR_PARAM_CBANK
	.align		4
        /*0060*/ 	.byte	0x04, 0x0a
        /*0062*/ 	.short	(.L_21 - .L_20)
	.align		4
.L_20:
        /*0064*/ 	.word	index@(.nv.constant0.triton_poi_fused_1)
        /*0068*/ 	.short	0x0210
        /*006a*/ 	.short	0x0014


	//----- nvinfo : EIATTR_SW_WAR
	.align		4
.L_21:
        /*006c*/ 	.byte	0x04, 0x36
        /*006e*/ 	.short	(.L_23 - .L_22)
.L_22:
        /*0070*/ 	.word	0x00000008
.L_23:


//--------------------- .nv.callgraph             --------------------------
	.section	.nv.callgraph,"",@"SHT_CUDA_CALLGRAPH"
	.align	4
	.sectionentsize	8
	.align		4
        /*0000*/ 	.word	0x00000000
	.align		4
        /*0004*/ 	.word	0xffffffff
	.align		4
        /*0008*/ 	.word	0x00000000
	.align		4
        /*000c*/ 	.word	0xfffffffe
	.align		4
        /*0010*/ 	.word	0x00000000
	.align		4
        /*0014*/ 	.word	0xfffffffd
	.align		4
        /*0018*/ 	.word	0x00000000
	.align		4
        /*001c*/ 	.word	0xfffffffc


//--------------------- .text.triton_poi_fused_1  --------------------------
	.section	.text.triton_poi_fused_1,"ax",@progbits
	.align	128
        .global         triton_poi_fused_1
        .type           triton_poi_fused_1,@function
        .size           triton_poi_fused_1,(.L_x_1 - triton_poi_fused_1)
        .other          triton_poi_fused_1,@"STO_CUDA_ENTRY STV_DEFAULT"
triton_poi_fused_1:
.text.triton_poi_fused_1:
[----:B------:R-:W0:Y:S02]  /*0000*/  LDC R1, c[0x0][0x28] ;  /* 0x00000a00ff017b82 */ /* 0x000e240000000800 */
[----:B------:R-:W1:Y:S01]  /*0010*/  S2R R0, SR_TID.X ;  /* 0x0000000000007919 */ /* 0x000e620000002100 */
[----:B------:R-:W2:Y:S01]  /*0020*/  LDC.64 R2, c[0x0][0x210] ;  /* 0x00008400ff027b82 */ /* 0x000ea20000000a00 */
[----:B------:R-:W-:Y:S01]  /*0030*/  ULDC.64 UR4, c[0x0][0x208] ;  /* 0x0000820000047ab9 */ /* 0x000fe20000000a00 */
[----:B------:R-:W3:Y:S01]  /*0040*/  S2R R7, SR_CTAID.X ;  /* 0x0000000000077919 */ /* 0x000ee20000002500 */
[----:B-1----:R-:W-:Y:S01]  /*0050*/  IMAD.SHL.U32 R0, R0, 0x2, RZ ;  /* 0x0000000200007824 */ /* 0x002fe200078e00ff */
[----:B---3--:R-:W-:-:S04]  /*0060*/  SHF.R.S32.HI R4, RZ, 0x17, R7 ;  /* 0x00000017ff047819 */ /* 0x008fc80000011407 */
[----:B------:R-:W-:Y:S02]  /*0070*/  LOP3.LUT R0, R0, 0xfe, RZ, 0xc0, !PT ;  /* 0x000000fe00007812 */ /* 0x000fe400078ec0ff */
[----:B------:R-:W-:-:S03]  /*0080*/  SGXT R4, R4, 0x1 ;  /* 0x000000010404781a */ /* 0x000fc60000000200 */
[----:B------:R-:W-:-:S05]  /*0090*/  IMAD R7, R7, 0x100, R0 ;  /* 0x0000010007077824 */ /* 0x000fca00078e0200 */
[CC--:B------:R-:W-:Y:S02]  /*00a0*/  LEA.HI R0, R4.reuse, R7.reuse, RZ, 0x4 ;  /* 0x0000000704007211 */ /* 0x0c0fe400078f20ff */
[-C--:B------:R-:W-:Y:S02]  /*00b0*/  LEA.HI R4, R4, R7.reuse, RZ, 0x6 ;  /* 0x0000000704047211 */ /* 0x080fe400078f30ff */
[----:B------:R-:W-:Y:S02]  /*00c0*/  LOP3.LUT R0, R0, 0xfffffff0, RZ, 0xc0, !PT ;  /* 0xfffffff000007812 */ /* 0x000fe400078ec0ff */
[----:B------:R-:W-:Y:S02]  /*00d0*/  LOP3.LUT R4, R4, 0xffffffc0, RZ, 0xc0, !PT ;  /* 0xffffffc004047812 */ /* 0x000fe400078ec0ff */
[----:B------:R-:W-:Y:S02]  /*00e0*/  ISETP.GE.AND P0, PT, R7, 0x100, PT ;  /* 0x000001000700780c */ /* 0x000fe40003f06270 */
[----:B------:R-:W-:-:S02]  /*00f0*/  IADD3 R17, R4, R7, -R0 ;  /* 0x0000000704117210 */ /* 0x000fc40007ffe800 */
[----:B------:R-:W-:-:S03]  /*0100*/  CS2R R4, SRZ ;  /* 0x0000000000047805 */ /* 0x000fc6000001ff00 */
[----:B--2---:R-:W-:Y:S01]  /*0110*/  IMAD.WIDE R10, R17, 0x4, R2 ;  /* 0x00000004110a7825 */ /* 0x004fe200078e0202 */
[----:B------:R-:W-:-:S03]  /*0120*/  CS2R R8, SRZ ;  /* 0x0000000000087805 */ /* 0x000fc6000001ff00 */
[C---:B------:R-:W-:Y:S02]  /*0130*/  VIADD R13, R17.reuse, 0x10 ;  /* 0x00000010110d7836 */ /* 0x040fe40000000000 */
[----:B------:R1:W2:Y:S01]  /*0140*/  @!P0 LDG.E.EL.64 R4, desc[UR4][R10.64] ;  /* 0x000000040a048981 */ /* 0x0002a2000c2e1b00 */
[----:B------:R-:W-:Y:S02]  /*0150*/  VIADD R15, R17, 0x20 ;  /* 0x00000020110f7836 */ /* 0x000fe40000000000 */
[----:B------:R-:W-:Y:S01]  /*0160*/  IMAD.WIDE R12, R13, 0x4, R2 ;  /* 0x000000040d0c7825 */ /* 0x000fe200078e0202 */
[----:B------:R-:W-:-:S04]  /*0170*/  CS2R R18, SRZ ;  /* 0x0000000000127805 */ /* 0x000fc8000001ff00 */
[----:B------:R-:W3:Y:S01]  /*0180*/  @!P0 LDG.E.EL.64 R8, desc[UR4][R12.64] ;  /* 0x000000040c088981 */ /* 0x000ee2000c2e1b00 */
[----:B------:R-:W-:-:S05]  /*0190*/  IMAD.WIDE R14, R15, 0x4, R2 ;  /* 0x000000040f0e7825 */ /* 0x000fca00078e0202 */
[----:B------:R-:W4:Y:S01]  /*01a0*/  @!P0 LDG.E.EL.64 R18, desc[UR4][R14.64] ;  /* 0x000000040e128981 */ /* 0x000f22000c2e1b00 */
[----:B------:R-:W-:Y:S01]  /*01b0*/  VIADD R17, R17, 0x30 ;  /* 0x0000003011117836 */ /* 0x000fe20000000000 */
[----:B------:R-:W-:-:S03]  /*01c0*/  CS2R R20, SRZ ;  /* 0x0000000000147805 */ /* 0x000fc6000001ff00 */
[----:B-1----:R-:W-:-:S05]  /*01d0*/  IMAD.WIDE R10, R17, 0x4, R2 ;  /* 0x00000004110a7825 */ /* 0x002fca00078e0202 */
[----:B------:R-:W5:Y:S01]  /*01e0*/  @!P0 LDG.E.EL.64 R20, desc[UR4][R10.64] ;  /* 0x000000040a148981 */ /* 0x000f62000c2e1b00 */
[----:B------:R-:W-:Y:S01]  /*01f0*/  CS2R R16, SRZ ;  /* 0x0000000000107805 */ /* 0x000fe2000001ff00 */
[----:B------:R-:W-:-:S05]  /*0200*/  IMAD.WIDE R2, R7, 0x4, R2 ;  /* 0x0000000407027825 */ /* 0x000fca00078e0202 */
[----:B------:R1:W5:Y:S01]  /*0210*/  @!P0 LDG.E.64 R16, desc[UR4][R2.64] ;  /* 0x0000000402108981 */ /* 0x000362000c1e1b00 */
[C---:B--2---:R-:W-:Y:S02]  /*0220*/  FSETP.NAN.AND P3, PT, R4.reuse, R4, PT ;  /* 0x000000040400720b */ /* 0x044fe40003f68000 */
[C---:B------:R-:W-:Y:S02]  /*0230*/  FSETP.NAN.AND P4, PT, R5.reuse, R5, PT ;  /* 0x000000050500720b */ /* 0x040fe40003f88000 */
[----:B---3--:R-:W-:Y:S02]  /*0240*/  FSETP.GT.AND P1, PT, R4, R8, PT ;  /* 0x000000080400720b */ /* 0x008fe40003f24000 */
[----:B------:R-:W-:-:S07]  /*0250*/  FSETP.GT.AND P2, PT, R5, R9, PT ;  /* 0x000000090500720b */ /* 0x000fce0003f44000 */
[----:B------:R-:W-:Y:S02]  /*0260*/  @!P3 FSEL R4, R4, R8, P1 ;  /* 0x000000080404b208 */ /* 0x000fe40000800000 */
[----:B------:R-:W-:Y:S02]  /*0270*/  @!P4 FSEL R5, R5, R9, P2 ;  /* 0x000000090505c208 */ /* 0x000fe40001000000 */
[C---:B----4-:R-:W-:Y:S01]  /*0280*/  FSETP.GT.AND P1, PT, R4.reuse, R18, PT ;  /* 0x000000120400720b */ /* 0x050fe20003f24000 */
[----:B------:R-:W1:Y:S01]  /*0290*/  LDC.64 R8, c[0x0][0x218] ;  /* 0x00008600ff087b82 */ /* 0x000e620000000a00 */
[C---:B------:R-:W-:Y:S02]  /*02a0*/  FSETP.GT.AND P2, PT, R5.reuse, R19, PT ;  /* 0x000000130500720b */ /* 0x040fe40003f44000 */
[----:B------:R-:W-:Y:S02]  /*02b0*/  FSETP.NAN.AND P3, PT, R4, R4, PT ;  /* 0x000000040400720b */ /* 0x000fe40003f68000 */
[----:B------:R-:W-:-:S07]  /*02c0*/  FSETP.NAN.AND P4, PT, R5, R5, PT ;  /* 0x000000050500720b */ /* 0x000fce0003f88000 */
[----:B------:R-:W-:Y:S02]  /*02d0*/  @!P1 FSEL R4, R4, R18, P3 ;  /* 0x0000001204049208 */ /* 0x000fe40001800000 */
[----:B------:R-:W-:Y:S02]  /*02e0*/  @!P2 FSEL R5, R5, R19, P4 ;  /* 0x000000130505a208 */ /* 0x000fe40002000000 */
[C---:B-----5:R-:W-:Y:S02]  /*02f0*/  FSETP.GT.AND P1, PT, R4.reuse, R20, PT ;  /* 0x000000140400720b */ /* 0x060fe40003f24000 */
[C---:B------:R-:W-:Y:S02]  /*0300*/  FSETP.GT.AND P2, PT, R5.reuse, R21, PT ;  /* 0x000000150500720b */ /* 0x040fe40003f44000 */
[----:B------:R-:W-:Y:S02]  /*0310*/  FSETP.NAN.AND P3, PT, R4, R4, PT ;  /* 0x000000040400720b */ /* 0x000fe40003f68000 */
[----:B------:R-:W-:Y:S01]  /*0320*/  FSETP.NAN.AND P4, PT, R5, R5, PT ;  /* 0x000000050500720b */ /* 0x000fe20003f88000 */
[----:B-1----:R-:W-:-:S06]  /*0330*/  IMAD.WIDE R2, R7, 0x4, R8 ;  /* 0x0000000407027825 */ /* 0x002fcc00078e0208 */
[----:B------:R-:W-:Y:S02]  /*0340*/  @!P1 FSEL R4, R4, R20, P3 ;  /* 0x0000001404049208 */ /* 0x000fe40001800000 */
[----:B------:R-:W-:-:S03]  /*0350*/  @!P2 FSEL R5, R5, R21, P4 ;  /* 0x000000150505a208 */ /* 0x000fc60002000000 */
[----:B------:R-:W-:Y:S02]  /*0360*/  FADD R16, -R4, R16 ;  /* 0x0000001004107221 */ /* 0x000fe40000000100 */
[----:B------:R-:W-:Y:S01]  /*0370*/  FADD R17, -R5, R17 ;  /* 0x0000001105117221 */ /* 0x000fe20000000100 */
[----:B------:R-:W-:Y:S06]  /*0380*/  @P0 EXIT ;  /* 0x000000000000094d */ /* 0x000fec0003800000 */
[----:B------:R-:W-:Y:S01]  /*0390*/  STG.E.64 desc[UR4][R2.64], R16 ;  /* 0x0000001002007986 */ /* 0x000fe2000c101b04 */
[----:B------:R-:W-:Y:S05]  /*03a0*/  EXIT ;  /* 0x000000000000794d */ /* 0x000fea0003800000 */
.L_x_0:
[----:B------:R-:W-:-:S00]  /*03b0*/  BRA `(.L_x_0) ;  /* 0xfffffffc00fc7947 */ /* 0x000fc0000383ffff */
[----:B------:R-:W-:-:S00]  /*03c0*/  NOP ;  /* 0x0000000000007918 */ /* 0x000fc00000000000 */
        /* <DEDUP_REMOVED lines=11> */
.L_x_1:


//--------------------- .nv.constant0.triton_poi_fused_1 --------------------------
	.section	.nv.constant0.triton_poi_fused_1,"a",@progbits
	.sectionflags	@""
	.align	4
.nv.constant0.triton_poi_fused_1:
	.zero		548
